//
// Generated by NVIDIA NVVM Compiler
//
// Compiler Build ID: CL-36424714
// Cuda compilation tools, release 13.0, V13.0.88
// Based on NVVM 20.0.0
//

.version 9.0
.target sm_100
.address_size 64

	// .globl	_Z8jacobi_bPfS_S_PKfPKi

.visible .entry _Z8jacobi_bPfS_S_PKfPKi(
	.param .u64 .ptr .align 1 _Z8jacobi_bPfS_S_PKfPKi_param_0,
	.param .u64 .ptr .align 1 _Z8jacobi_bPfS_S_PKfPKi_param_1,
	.param .u64 .ptr .align 1 _Z8jacobi_bPfS_S_PKfPKi_param_2,
	.param .u64 .ptr .align 1 _Z8jacobi_bPfS_S_PKfPKi_param_3,
	.param .u64 .ptr .align 1 _Z8jacobi_bPfS_S_PKfPKi_param_4
)
{
	.reg .pred 	%p<15>;
	.reg .b32 	%r<13>;
	.reg .b32 	%f<64>;
	.reg .b64 	%rd<32>;

	ld.param.u64 	%rd7, [_Z8jacobi_bPfS_S_PKfPKi_param_0];
	ld.param.u64 	%rd4, [_Z8jacobi_bPfS_S_PKfPKi_param_1];
	ld.param.u64 	%rd5, [_Z8jacobi_bPfS_S_PKfPKi_param_2];
	ld.param.u64 	%rd6, [_Z8jacobi_bPfS_S_PKfPKi_param_3];
	ld.param.u64 	%rd8, [_Z8jacobi_bPfS_S_PKfPKi_param_4];
	cvta.to.global.u64 	%rd1, %rd7;
	cvta.to.global.u64 	%rd9, %rd8;
	mov.u32 	%r10, %tid.x;
	mov.u32 	%r11, %ctaid.x;
	mad.lo.s32 	%r12, %r11, 1000, %r10;
	shl.b32 	%r1, %r12, 1;
	mul.lo.s32 	%r2, %r12, 14;
	mul.wide.s32 	%rd10, %r2, 4;
	add.s64 	%rd2, %rd9, %rd10;
	ld.global.u32 	%r3, [%rd2];
	setp.eq.s32 	%p1, %r3, 1001;
	mov.f32 	%f63, 0f3F800000;
	mov.f32 	%f62, 0f00000000;
	@%p1 bra 	$L__BB0_28;
	setp.eq.s32 	%p2, %r3, %r1;
	cvta.to.global.u64 	%rd11, %rd6;
	add.s64 	%rd3, %rd11, %rd10;
	@%p2 bra 	$L__BB0_3;
	ld.global.f32 	%f32, [%rd3];
	mul.wide.s32 	%rd13, %r3, 4;
	add.s64 	%rd14, %rd1, %rd13;
	ld.global.f32 	%f33, [%rd14];
	fma.rn.f32 	%f62, %f32, %f33, 0f00000000;
	mov.f32 	%f63, 0f3F800000;
	bra.uni 	$L__BB0_4;
$L__BB0_3:
	ld.global.f32 	%f63, [%rd3];
	mov.f32 	%f62, 0f00000000;
$L__BB0_4:
	ld.global.u32 	%r4, [%rd2+4];
	setp.eq.s32 	%p3, %r4, 1001;
	@%p3 bra 	$L__BB0_28;
	setp.eq.s32 	%p4, %r4, %r1;
	@%p4 bra 	$L__BB0_7;
	ld.global.f32 	%f35, [%rd3+4];
	mul.wide.s32 	%rd15, %r4, 4;
	add.s64 	%rd16, %rd1, %rd15;
	ld.global.f32 	%f36, [%rd16];
	fma.rn.f32 	%f62, %f35, %f36, %f62;
	bra.uni 	$L__BB0_8;
$L__BB0_7:
	ld.global.f32 	%f63, [%rd3+4];
$L__BB0_8:
	ld.global.u32 	%r5, [%rd2+8];
	setp.eq.s32 	%p5, %r5, 1001;
	@%p5 bra 	$L__BB0_28;
	setp.eq.s32 	%p6, %r5, %r1;
	@%p6 bra 	$L__BB0_11;
	ld.global.f32 	%f37, [%rd3+8];
	mul.wide.s32 	%rd17, %r5, 4;
	add.s64 	%rd18, %rd1, %rd17;
	ld.global.f32 	%f38, [%rd18];
	fma.rn.f32 	%f62, %f37, %f38, %f62;
	bra.uni 	$L__BB0_12;
$L__BB0_11:
	ld.global.f32 	%f63, [%rd3+8];
$L__BB0_12:
	ld.global.u32 	%r6, [%rd2+12];
	setp.eq.s32 	%p7, %r6, 1001;
	@%p7 bra 	$L__BB0_28;
	setp.eq.s32 	%p8, %r6, %r1;
	@%p8 bra 	$L__BB0_15;
	ld.global.f32 	%f39, [%rd3+12];
	mul.wide.s32 	%rd19, %r6, 4;
	add.s64 	%rd20, %rd1, %rd19;
	ld.global.f32 	%f40, [%rd20];
	fma.rn.f32 	%f62, %f39, %f40, %f62;
	bra.uni 	$L__BB0_16;
$L__BB0_15:
	ld.global.f32 	%f63, [%rd3+12];
$L__BB0_16:
	ld.global.u32 	%r7, [%rd2+16];
	setp.eq.s32 	%p9, %r7, 1001;
	@%p9 bra 	$L__BB0_28;
	setp.eq.s32 	%p10, %r7, %r1;
	@%p10 bra 	$L__BB0_19;
	ld.global.f32 	%f41, [%rd3+16];
	mul.wide.s32 	%rd21, %r7, 4;
	add.s64 	%rd22, %rd1, %rd21;
	ld.global.f32 	%f42, [%rd22];
	fma.rn.f32 	%f62, %f41, %f42, %f62;
	bra.uni 	$L__BB0_20;
$L__BB0_19:
	ld.global.f32 	%f63, [%rd3+16];
$L__BB0_20:
	ld.global.u32 	%r8, [%rd2+20];
	setp.eq.s32 	%p11, %r8, 1001;
	@%p11 bra 	$L__BB0_28;
	setp.eq.s32 	%p12, %r8, %r1;
	@%p12 bra 	$L__BB0_23;
	ld.global.f32 	%f43, [%rd3+20];
	mul.wide.s32 	%rd23, %r8, 4;
	add.s64 	%rd24, %rd1, %rd23;
	ld.global.f32 	%f44, [%rd24];
	fma.rn.f32 	%f62, %f43, %f44, %f62;
	bra.uni 	$L__BB0_24;
$L__BB0_23:
	ld.global.f32 	%f63, [%rd3+20];
$L__BB0_24:
	ld.global.u32 	%r9, [%rd2+24];
	setp.eq.s32 	%p13, %r9, 1001;
	@%p13 bra 	$L__BB0_28;
	setp.eq.s32 	%p14, %r9, %r1;
	@%p14 bra 	$L__BB0_27;
	ld.global.f32 	%f45, [%rd3+24];
	mul.wide.s32 	%rd25, %r9, 4;
	add.s64 	%rd26, %rd1, %rd25;
	ld.global.f32 	%f46, [%rd26];
	fma.rn.f32 	%f62, %f45, %f46, %f62;
	bra.uni 	$L__BB0_28;
$L__BB0_27:
	ld.global.f32 	%f63, [%rd3+24];
$L__BB0_28:
	cvta.to.global.u64 	%rd27, %rd5;
	cvta.to.global.u64 	%rd28, %rd4;
	mul.wide.s32 	%rd29, %r1, 4;
	add.s64 	%rd30, %rd27, %rd29;
	ld.global.f32 	%f47, [%rd30];
	sub.f32 	%f48, %f47, %f62;
	div.rn.f32 	%f49, %f48, %f63;
	add.s64 	%rd31, %rd28, %rd29;
	st.global.f32 	[%rd31], %f49;
	ret;

}
	// .globl	_Z8jacobi_rPfS_S_PKfPKi
.visible .entry _Z8jacobi_rPfS_S_PKfPKi(
	.param .u64 .ptr .align 1 _Z8jacobi_rPfS_S_PKfPKi_param_0,
	.param .u64 .ptr .align 1 _Z8jacobi_rPfS_S_PKfPKi_param_1,
	.param .u64 .ptr .align 1 _Z8jacobi_rPfS_S_PKfPKi_param_2,
	.param .u64 .ptr .align 1 _Z8jacobi_rPfS_S_PKfPKi_param_3,
	.param .u64 .ptr .align 1 _Z8jacobi_rPfS_S_PKfPKi_param_4
)
{
	.reg .pred 	%p<15>;
	.reg .b32 	%r<14>;
	.reg .b32 	%f<64>;
	.reg .b64 	%rd<32>;

	ld.param.u64 	%rd7, [_Z8jacobi_rPfS_S_PKfPKi_param_0];
	ld.param.u64 	%rd4, [_Z8jacobi_rPfS_S_PKfPKi_param_1];
	ld.param.u64 	%rd5, [_Z8jacobi_rPfS_S_PKfPKi_param_2];
	ld.param.u64 	%rd6, [_Z8jacobi_rPfS_S_PKfPKi_param_3];
	ld.param.u64 	%rd8, [_Z8jacobi_rPfS_S_PKfPKi_param_4];
	cvta.to.global.u64 	%rd1, %rd7;
	cvta.to.global.u64 	%rd9, %rd8;
	mov.u32 	%r11, %tid.x;
	mov.u32 	%r12, %ctaid.x;
	mad.lo.s32 	%r13, %r12, 1000, %r11;
	shl.b32 	%r1, %r13, 1;
	or.b32  	%r2, %r1, 1;
	mad.lo.s32 	%r3, %r13, 14, 7;
	mul.wide.s32 	%rd10, %r3, 4;
	add.s64 	%rd2, %rd9, %rd10;
	ld.global.u32 	%r4, [%rd2];
	setp.eq.s32 	%p1, %r4, 1001;
	mov.f32 	%f63, 0f3F800000;
	mov.f32 	%f62, 0f00000000;
	@%p1 bra 	$L__BB1_28;
	setp.eq.s32 	%p2, %r4, %r2;
	cvta.to.global.u64 	%rd11, %rd6;
	add.s64 	%rd3, %rd11, %rd10;
	@%p2 bra 	$L__BB1_3;
	ld.global.f32 	%f32, [%rd3];
	mul.wide.s32 	%rd13, %r4, 4;
	add.s64 	%rd14, %rd1, %rd13;
	ld.global.f32 	%f33, [%rd14];
	fma.rn.f32 	%f62, %f32, %f33, 0f00000000;
	mov.f32 	%f63, 0f3F800000;
	bra.uni 	$L__BB1_4;
$L__BB1_3:
	ld.global.f32 	%f63, [%rd3];
	mov.f32 	%f62, 0f00000000;
$L__BB1_4:
	ld.global.u32 	%r5, [%rd2+4];
	setp.eq.s32 	%p3, %r5, 1001;
	@%p3 bra 	$L__BB1_28;
	setp.eq.s32 	%p4, %r5, %r2;
	@%p4 bra 	$L__BB1_7;
	ld.global.f32 	%f35, [%rd3+4];
	mul.wide.s32 	%rd15, %r5, 4;
	add.s64 	%rd16, %rd1, %rd15;
	ld.global.f32 	%f36, [%rd16];
	fma.rn.f32 	%f62, %f35, %f36, %f62;
	bra.uni 	$L__BB1_8;
$L__BB1_7:
	ld.global.f32 	%f63, [%rd3+4];
$L__BB1_8:
	ld.global.u32 	%r6, [%rd2+8];
	setp.eq.s32 	%p5, %r6, 1001;
	@%p5 bra 	$L__BB1_28;
	setp.eq.s32 	%p6, %r6, %r2;
	@%p6 bra 	$L__BB1_11;
	ld.global.f32 	%f37, [%rd3+8];
	mul.wide.s32 	%rd17, %r6, 4;
	add.s64 	%rd18, %rd1, %rd17;
	ld.global.f32 	%f38, [%rd18];
	fma.rn.f32 	%f62, %f37, %f38, %f62;
	bra.uni 	$L__BB1_12;
$L__BB1_11:
	ld.global.f32 	%f63, [%rd3+8];
$L__BB1_12:
	ld.global.u32 	%r7, [%rd2+12];
	setp.eq.s32 	%p7, %r7, 1001;
	@%p7 bra 	$L__BB1_28;
	setp.eq.s32 	%p8, %r7, %r2;
	@%p8 bra 	$L__BB1_15;
	ld.global.f32 	%f39, [%rd3+12];
	mul.wide.s32 	%rd19, %r7, 4;
	add.s64 	%rd20, %rd1, %rd19;
	ld.global.f32 	%f40, [%rd20];
	fma.rn.f32 	%f62, %f39, %f40, %f62;
	bra.uni 	$L__BB1_16;
$L__BB1_15:
	ld.global.f32 	%f63, [%rd3+12];
$L__BB1_16:
	ld.global.u32 	%r8, [%rd2+16];
	setp.eq.s32 	%p9, %r8, 1001;
	@%p9 bra 	$L__BB1_28;
	setp.eq.s32 	%p10, %r8, %r2;
	@%p10 bra 	$L__BB1_19;
	ld.global.f32 	%f41, [%rd3+16];
	mul.wide.s32 	%rd21, %r8, 4;
	add.s64 	%rd22, %rd1, %rd21;
	ld.global.f32 	%f42, [%rd22];
	fma.rn.f32 	%f62, %f41, %f42, %f62;
	bra.uni 	$L__BB1_20;
$L__BB1_19:
	ld.global.f32 	%f63, [%rd3+16];
$L__BB1_20:
	ld.global.u32 	%r9, [%rd2+20];
	setp.eq.s32 	%p11, %r9, 1001;
	@%p11 bra 	$L__BB1_28;
	setp.eq.s32 	%p12, %r9, %r2;
	@%p12 bra 	$L__BB1_23;
	ld.global.f32 	%f43, [%rd3+20];
	mul.wide.s32 	%rd23, %r9, 4;
	add.s64 	%rd24, %rd1, %rd23;
	ld.global.f32 	%f44, [%rd24];
	fma.rn.f32 	%f62, %f43, %f44, %f62;
	bra.uni 	$L__BB1_24;
$L__BB1_23:
	ld.global.f32 	%f63, [%rd3+20];
$L__BB1_24:
	ld.global.u32 	%r10, [%rd2+24];
	setp.eq.s32 	%p13, %r10, 1001;
	@%p13 bra 	$L__BB1_28;
	setp.eq.s32 	%p14, %r10, %r2;
	@%p14 bra 	$L__BB1_27;
	ld.global.f32 	%f45, [%rd3+24];
	mul.wide.s32 	%rd25, %r10, 4;
	add.s64 	%rd26, %rd1, %rd25;
	ld.global.f32 	%f46, [%rd26];
	fma.rn.f32 	%f62, %f45, %f46, %f62;
	bra.uni 	$L__BB1_28;
$L__BB1_27:
	ld.global.f32 	%f63, [%rd3+24];
$L__BB1_28:
	cvta.to.global.u64 	%rd27, %rd5;
	cvta.to.global.u64 	%rd28, %rd4;
	mul.wide.s32 	%rd29, %r1, 4;
	add.s64 	%rd30, %rd27, %rd29;
	ld.global.f32 	%f47, [%rd30+4];
	sub.f32 	%f48, %f47, %f62;
	div.rn.f32 	%f49, %f48, %f63;
	add.s64 	%rd31, %rd28, %rd29;
	st.global.f32 	[%rd31+4], %f49;
	ret;

}


// ===== COMPILED SASS (sm_100) =====

	.target	sm_100

	.elftype	@"ET_EXEC"


//--------------------- .note.nv.tkinfo           --------------------------
	.section	.note.nv.tkinfo,"",@"SHT_NOTE"
	.sectionflags	@"SHF_NOTE_NV_TKINFO"
	.tkinfo
        /*0018*/ 	.word	0x00000002
        /*0030*/ 	.string	""
        /*0030*/ 	.string	"ptxas"
        /*0030*/ 	.string	"Cuda compilation tools, release 13.0, V13.0.88"
        /*0030*/ 	.string	"Build cuda_13.0.r13.0/compiler.36424714_0"
        /*0030*/ 	.string	"-arch sm_100 -m 64 "



//--------------------- .note.nv.cuinfo           --------------------------
	.section	.note.nv.cuinfo,"",@"SHT_NOTE"
	.sectionflags	@"SHF_NOTE_NV_CUINFO"
        /*0018*/ 	.short	0x0002
        /*001a*/ 	.short	0x0064
        /*001c*/ 	.short	0x0082
	.zero		2


//--------------------- .nv.info                  --------------------------
	.section	.nv.info,"",@"SHT_CUDA_INFO"
	.align	4


	//----- nvinfo : EIATTR_REGCOUNT
	.align		4
        /*0000*/ 	.byte	0x04, 0x2f
        /*0002*/ 	.short	(.L_1 - .L_0)
	.align		4
.L_0:
        /*0004*/ 	.word	index@(_Z8jacobi_bPfS_S_PKfPKi)
        /*0008*/ 	.word	0x00000012


	//----- nvinfo : EIATTR_FRAME_SIZE
	.align		4
.L_1:
        /*000c*/ 	.byte	0x04, 0x11
        /*000e*/ 	.short	(.L_3 - .L_2)
	.align		4
.L_2:
        /*0010*/ 	.word	index@($__internal_1_$__cuda_sm3x_div_rn_noftz_f32_slowpath)
        /*0014*/ 	.word	0x00000000


	//----- nvinfo : EIATTR_FRAME_SIZE
	.align		4
.L_3:
        /*0018*/ 	.byte	0x04, 0x11
        /*001a*/ 	.short	(.L_5 - .L_4)
	.align		4
.L_4:
        /*001c*/ 	.word	index@(_Z8jacobi_bPfS_S_PKfPKi)
        /*0020*/ 	.word	0x00000000


	//----- nvinfo : EIATTR_REGCOUNT
	.align		4
.L_5:
        /*0024*/ 	.byte	0x04, 0x2f
        /*0026*/ 	.short	(.L_7 - .L_6)
	.align		4
.L_6:
        /*0028*/ 	.word	index@(_Z8jacobi_rPfS_S_PKfPKi)
        /*002c*/ 	.word	0x00000010


	//----- nvinfo : EIATTR_FRAME_SIZE
	.align		4
.L_7:
        /*0030*/ 	.byte	0x04, 0x11
        /*0032*/ 	.short	(.L_9 - .L_8)
	.align		4
.L_8:
        /*0034*/ 	.word	index@($__internal_0_$__cuda_sm3x_div_rn_noftz_f32_slowpath)
        /*0038*/ 	.word	0x00000000


	//----- nvinfo : EIATTR_FRAME_SIZE
	.align		4
.L_9:
        /*003c*/ 	.byte	0x04, 0x11
        /*003e*/ 	.short	(.L_11 - .L_10)
	.align		4
.L_10:
        /*0040*/ 	.word	index@(_Z8jacobi_rPfS_S_PKfPKi)
        /*0044*/ 	.word	0x00000000


	//----- nvinfo : EIATTR_MIN_STACK_SIZE
	.align		4
.L_11:
        /*0048*/ 	.byte	0x04, 0x12
        /*004a*/ 	.short	(.L_13 - .L_12)
	.align		4
.L_12:
        /*004c*/ 	.word	index@(_Z8jacobi_rPfS_S_PKfPKi)
        /*0050*/ 	.word	0x00000000


	//----- nvinfo : EIATTR_MIN_STACK_SIZE
	.align		4
.L_13:
        /*0054*/ 	.byte	0x04, 0x12
        /*0056*/ 	.short	(.L_15 - .L_14)
	.align		4
.L_14:
        /*0058*/ 	.word	index@(_Z8jacobi_bPfS_S_PKfPKi)
        /*005c*/ 	.word	0x00000000
.L_15:


//--------------------- .nv.compat                --------------------------
	.section	.nv.compat,"",@"SHT_CUDA_COMPAT_INFO"
	.align	4
        /*0000*/ 	.byte	0x02, 0x09, 0x00, 0x00, 0x02, 0x02, 0x01, 0x00, 0x02, 0x05, 0x05, 0x00, 0x03, 0x07, 0x01, 0x01
        /*0010*/ 	.byte	0x02, 0x03, 0x00, 0x00, 0x02, 0x06, 0x01, 0x00, 0x04, 0x0b, 0x08, 0x00, 0x01, 0x00, 0x00, 0x00
        /*0020*/ 	.byte	0x00, 0x00, 0x00, 0x00


//--------------------- .nv.info._Z8jacobi_rPfS_S_PKfPKi --------------------------
	.section	.nv.info._Z8jacobi_rPfS_S_PKfPKi,"",@"SHT_CUDA_INFO"
	.sectionflags	@""
	.align	4


	//----- nvinfo : EIATTR_CUDA_API_VERSION
	.align		4
        /*0000*/ 	.byte	0x04, 0x37
        /*0002*/ 	.short	(.L_17 - .L_16)
.L_16:
        /*0004*/ 	.word	0x00000082


	//----- nvinfo : EIATTR_KPARAM_INFO
	.align		4
.L_17:
        /*0008*/ 	.byte	0x04, 0x17
        /*000a*/ 	.short	(.L_19 - .L_18)
.L_18:
        /*000c*/ 	.word	0x00000000
        /*0010*/ 	.short	0x0004
        /*0012*/ 	.short	0x0020
        /*0014*/ 	.byte	0x00, 0xf5, 0x21, 0x00


	//----- nvinfo : EIATTR_KPARAM_INFO
	.align		4
.L_19:
        /*0018*/ 	.byte	0x04, 0x17
        /*001a*/ 	.short	(.L_21 - .L_20)
.L_20:
        /*001c*/ 	.word	0x00000000
        /*0020*/ 	.short	0x0003
        /*0022*/ 	.short	0x0018
        /*0024*/ 	.byte	0x00, 0xf5, 0x21, 0x00


	//----- nvinfo : EIATTR_KPARAM_INFO
	.align		4
.L_21:
        /*0028*/ 	.byte	0x04, 0x17
        /*002a*/ 	.short	(.L_23 - .L_22)
.L_22:
        /*002c*/ 	.word	0x00000000
        /*0030*/ 	.short	0x0002
        /*0032*/ 	.short	0x0010
        /*0034*/ 	.byte	0x00, 0xf5, 0x21, 0x00


	//----- nvinfo : EIATTR_KPARAM_INFO
	.align		4
.L_23:
        /*0038*/ 	.byte	0x04, 0x17
        /*003a*/ 	.short	(.L_25 - .L_24)
.L_24:
        /*003c*/ 	.word	0x00000000
        /*0040*/ 	.short	0x0001
        /*0042*/ 	.short	0x0008
        /*0044*/ 	.byte	0x00, 0xf5, 0x21, 0x00


	//----- nvinfo : EIATTR_KPARAM_INFO
	.align		4
.L_25:
        /*0048*/ 	.byte	0x04, 0x17
        /*004a*/ 	.short	(.L_27 - .L_26)
.L_26:
        /*004c*/ 	.word	0x00000000
        /*0050*/ 	.short	0x0000
        /*0052*/ 	.short	0x0000
        /*0054*/ 	.byte	0x00, 0xf5, 0x21, 0x00


	//----- nvinfo : EIATTR_SPARSE_MMA_MASK
	.align		4
.L_27:
        /*0058*/ 	.byte	0x03, 0x50
        /*005a*/ 	.short	0x0000


	//----- nvinfo : EIATTR_MAXREG_COUNT
	.align		4
        /*005c*/ 	.byte	0x03, 0x1b
        /*005e*/ 	.short	0x00ff


	//----- nvinfo : EIATTR_MERCURY_ISA_VERSION
	.align		4
        /*0060*/ 	.byte	0x03, 0x5f
        /*0062*/ 	.short	0x0101


	//----- nvinfo : EIATTR_VRC_CTA_INIT_COUNT
	.align		4
        /*0064*/ 	.byte	0x02, 0x4a
	.zero		1
	.zero		1


	//----- nvinfo : EIATTR_EXIT_INSTR_OFFSETS
	.align		4
        /*0068*/ 	.byte	0x04, 0x1c
        /*006a*/ 	.short	(.L_29 - .L_28)


	//   ....[0]....
.L_28:
        /*006c*/ 	.word	0x000006d0


	//----- nvinfo : EIATTR_CRS_STACK_SIZE
	.align		4
.L_29:
        /*0070*/ 	.byte	0x04, 0x1e
        /*0072*/ 	.short	(.L_31 - .L_30)
.L_30:
        /*0074*/ 	.word	0x00000000


	//----- nvinfo : EIATTR_CBANK_PARAM_SIZE
	.align		4
.L_31:
        /*0078*/ 	.byte	0x03, 0x19
        /*007a*/ 	.short	0x0028


	//----- nvinfo : EIATTR_PARAM_CBANK
	.align		4
        /*007c*/ 	.byte	0x04, 0x0a
        /*007e*/ 	.short	(.L_33 - .L_32)
	.align		4
.L_32:
        /*0080*/ 	.word	index@(.nv.constant0._Z8jacobi_rPfS_S_PKfPKi)
        /*0084*/ 	.short	0x0380
        /*0086*/ 	.short	0x0028


	//----- nvinfo : EIATTR_SW_WAR
	.align		4
.L_33:
        /*0088*/ 	.byte	0x04, 0x36
        /*008a*/ 	.short	(.L_35 - .L_34)
.L_34:
        /*008c*/ 	.word	0x00000008
.L_35:


//--------------------- .nv.info._Z8jacobi_bPfS_S_PKfPKi --------------------------
	.section	.nv.info._Z8jacobi_bPfS_S_PKfPKi,"",@"SHT_CUDA_INFO"
	.sectionflags	@""
	.align	4


	//----- nvinfo : EIATTR_CUDA_API_VERSION
	.align		4
        /*0000*/ 	.byte	0x04, 0x37
        /*0002*/ 	.short	(.L_37 - .L_36)
.L_36:
        /*0004*/ 	.word	0x00000082


	//----- nvinfo : EIATTR_KPARAM_INFO
	.align		4
.L_37:
        /*0008*/ 	.byte	0x04, 0x17
        /*000a*/ 	.short	(.L_39 - .L_38)
.L_38:
        /*000c*/ 	.word	0x00000000
        /*0010*/ 	.short	0x0004
        /*0012*/ 	.short	0x0020
        /*0014*/ 	.byte	0x00, 0xf5, 0x21, 0x00


	//----- nvinfo : EIATTR_KPARAM_INFO
	.align		4
.L_39:
        /*0018*/ 	.byte	0x04, 0x17
        /*001a*/ 	.short	(.L_41 - .L_40)
.L_40:
        /*001c*/ 	.word	0x00000000
        /*0020*/ 	.short	0x0003
        /*0022*/ 	.short	0x0018
        /*0024*/ 	.byte	0x00, 0xf5, 0x21, 0x00


	//----- nvinfo : EIATTR_KPARAM_INFO
	.align		4
.L_41:
        /*0028*/ 	.byte	0x04, 0x17
        /*002a*/ 	.short	(.L_43 - .L_42)
.L_42:
        /*002c*/ 	.word	0x00000000
        /*0030*/ 	.short	0x0002
        /*0032*/ 	.short	0x0010
        /*0034*/ 	.byte	0x00, 0xf5, 0x21, 0x00


	//----- nvinfo : EIATTR_KPARAM_INFO
	.align		4
.L_43:
        /*0038*/ 	.byte	0x04, 0x17
        /*003a*/ 	.short	(.L_45 - .L_44)
.L_44:
        /*003c*/ 	.word	0x00000000
        /*0040*/ 	.short	0x0001
        /*0042*/ 	.short	0x0008
        /*0044*/ 	.byte	0x00, 0xf5, 0x21, 0x00


	//----- nvinfo : EIATTR_KPARAM_INFO
	.align		4
.L_45:
        /*0048*/ 	.byte	0x04, 0x17
        /*004a*/ 	.short	(.L_47 - .L_46)
.L_46:
        /*004c*/ 	.word	0x00000000
        /*0050*/ 	.short	0x0000
        /*0052*/ 	.short	0x0000
        /*0054*/ 	.byte	0x00, 0xf5, 0x21, 0x00


	//----- nvinfo : EIATTR_SPARSE_MMA_MASK
	.align		4
.L_47:
        /*0058*/ 	.byte	0x03, 0x50
        /*005a*/ 	.short	0x0000


	//----- nvinfo : EIATTR_MAXREG_COUNT
	.align		4
        /*005c*/ 	.byte	0x03, 0x1b
        /*005e*/ 	.short	0x00ff


	//----- nvinfo : EIATTR_MERCURY_ISA_VERSION
	.align		4
        /*0060*/ 	.byte	0x03, 0x5f
        /*0062*/ 	.short	0x0101


	//----- nvinfo : EIATTR_VRC_CTA_INIT_COUNT
	.align		4
        /*0064*/ 	.byte	0x02, 0x4a
	.zero		1
	.zero		1


	//----- nvinfo : EIATTR_EXIT_INSTR_OFFSETS
	.align		4
        /*0068*/ 	.byte	0x04, 0x1c
        /*006a*/ 	.short	(.L_49 - .L_48)


	//   ....[0]....
.L_48:
        /*006c*/ 	.word	0x000006b0


	//----- nvinfo : EIATTR_CRS_STACK_SIZE
	.align		4
.L_49:
        /*0070*/ 	.byte	0x04, 0x1e
        /*0072*/ 	.short	(.L_51 - .L_50)
.L_50:
        /*0074*/ 	.word	0x00000000


	//----- nvinfo : EIATTR_CBANK_PARAM_SIZE
	.align		4
.L_51:
        /*0078*/ 	.byte	0x03, 0x19
        /*007a*/ 	.short	0x0028


	//----- nvinfo : EIATTR_PARAM_CBANK
	.align		4
        /*007c*/ 	.byte	0x04, 0x0a
        /*007e*/ 	.short	(.L_53 - .L_52)
	.align		4
.L_52:
        /*0080*/ 	.word	index@(.nv.constant0._Z8jacobi_bPfS_S_PKfPKi)
        /*0084*/ 	.short	0x0380
        /*0086*/ 	.short	0x0028


	//----- nvinfo : EIATTR_SW_WAR
	.align		4
.L_53:
        /*0088*/ 	.byte	0x04, 0x36
        /*008a*/ 	.short	(.L_55 - .L_54)
.L_54:
        /*008c*/ 	.word	0x00000008
.L_55:


//--------------------- .nv.callgraph             --------------------------
	.section	.nv.callgraph,"",@"SHT_CUDA_CALLGRAPH"
	.align	4
	.sectionentsize	8
	.align		4
        /*0000*/ 	.word	0x00000000
	.align		4
        /*0004*/ 	.word	0xffffffff
	.align		4
        /*0008*/ 	.word	0x00000000
	.align		4
        /*000c*/ 	.word	0xfffffffe
	.align		4
        /*0010*/ 	.word	0x00000000
	.align		4
        /*0014*/ 	.word	0xfffffffd
	.align		4
        /*0018*/ 	.word	0x00000000
	.align		4
        /*001c*/ 	.word	0xfffffffc


//--------------------- .text._Z8jacobi_rPfS_S_PKfPKi --------------------------
	.section	.text._Z8jacobi_rPfS_S_PKfPKi,"ax",@progbits
	.align	128
        .global         _Z8jacobi_rPfS_S_PKfPKi
        .type           _Z8jacobi_rPfS_S_PKfPKi,@function
        .size           _Z8jacobi_rPfS_S_PKfPKi,(.L_x_32 - _Z8jacobi_rPfS_S_PKfPKi)
        .other          _Z8jacobi_rPfS_S_PKfPKi,@"STO_CUDA_ENTRY STV_DEFAULT"
_Z8jacobi_rPfS_S_PKfPKi:
.text._Z8jacobi_rPfS_S_PKfPKi:
[----:B------:R-:W-:Y:S01]  /*0000*/  LDC R1, c[0x0][0x37c] ;  /* 0x0000df00ff017b82 */ /* 0x000fe20000000800 */
[----:B------:R-:W0:Y:S07]  /*0010*/  S2R R2, SR_TID.X ;  /* 0x0000000000027919 */ /* 0x000e2e0000002100 */
[----:B------:R-:W1:Y:S01]  /*0020*/  LDC.64 R6, c[0x0][0x3a0] ;  /* 0x0000e800ff067b82 */ /* 0x000e620000000a00 */
[----:B------:R-:W2:Y:S01]  /*0030*/  LDCU.64 UR4, c[0x0][0x358] ;  /* 0x00006b00ff0477ac */ /* 0x000ea20008000a00 */
[----:B------:R-:W-:Y:S01]  /*0040*/  IMAD.MOV.U32 R13, RZ, RZ, 0xe ;  /* 0x0000000eff0d7424 */ /* 0x000fe200078e00ff */
[----:B------:R-:W0:Y:S02]  /*0050*/  S2R R3, SR_CTAID.X ;  /* 0x0000000000037919 */ /* 0x000e240000002500 */
[----:B0-----:R-:W-:-:S04]  /*0060*/  IMAD R2, R3, 0x3e8, R2 ;  /* 0x000003e803027824 */ /* 0x001fc800078e0202 */
[----:B------:R-:W-:-:S04]  /*0070*/  IMAD R13, R2, R13, 0x7 ;  /* 0x00000007020d7424 */ /* 0x000fc800078e020d */
[----:B-1----:R-:W-:-:S05]  /*0080*/  IMAD.WIDE R6, R13, 0x4, R6 ;  /* 0x000000040d067825 */ /* 0x002fca00078e0206 */
[----:B--2---:R-:W2:Y:S01]  /*0090*/  LDG.E R0, desc[UR4][R6.64] ;  /* 0x0000000406007981 */ /* 0x004ea2000c1e1900 */
[----:B------:R-:W-:Y:S01]  /*00a0*/  BSSY.RECONVERGENT B0, `(.L_x_0) ;  /* 0x000004e000007945 */ /* 0x000fe20003800200 */
[----:B------:R-:W-:Y:S02]  /*00b0*/  IMAD.MOV.U32 R3, RZ, RZ, 0x3f800000 ;  /* 0x3f800000ff037424 */ /* 0x000fe400078e00ff */
[----:B------:R-:W-:Y:S02]  /*00c0*/  IMAD.MOV.U32 R8, RZ, RZ, RZ ;  /* 0x000000ffff087224 */ /* 0x000fe400078e00ff */
[----:B------:R-:W-:Y:S01]  /*00d0*/  IMAD.SHL.U32 R2, R2, 0x2, RZ ;  /* 0x0000000202027824 */ /* 0x000fe200078e00ff */
[----:B--2---:R-:W-:-:S13]  /*00e0*/  ISETP.NE.AND P0, PT, R0, 0x3e9, PT ;  /* 0x000003e90000780c */ /* 0x004fda0003f05270 */
[----:B------:R-:W-:Y:S05]  /*00f0*/  @!P0 BRA `(.L_x_1) ;  /* 0x0000000400208947 */ /* 0x000fea0003800000 */
[----:B------:R-:W-:Y:S01]  /*0100*/  VIADD R9, R2, 0x1 ;  /* 0x0000000102097836 */ /* 0x000fe20000000000 */
[----:B------:R-:W0:Y:S01]  /*0110*/  LDC.64 R4, c[0x0][0x398] ;  /* 0x0000e600ff047b82 */ /* 0x000e220000000a00 */
[----:B------:R-:W2:Y:S03]  /*0120*/  LDG.E R12, desc[UR4][R6.64+0x4] ;  /* 0x00000404060c7981 */ /* 0x000ea6000c1e1900 */
[----:B------:R-:W-:-:S13]  /*0130*/  ISETP.NE.AND P0, PT, R0, R9, PT ;  /* 0x000000090000720c */ /* 0x000fda0003f05270 */
[----:B------:R-:W1:Y:S01]  /*0140*/  @P0 LDC.64 R10, c[0x0][0x380] ;  /* 0x0000e000ff0a0b82 */ /* 0x000e620000000a00 */
[----:B0-----:R-:W-:-:S04]  /*0150*/  IMAD.WIDE R4, R13, 0x4, R4 ;  /* 0x000000040d047825 */ /* 0x001fc800078e0204 */
[----:B-1----:R-:W-:Y:S02]  /*0160*/  @P0 IMAD.WIDE R10, R0, 0x4, R10 ;  /* 0x00000004000a0825 */ /* 0x002fe400078e020a */
[----:B------:R-:W3:Y:S04]  /*0170*/  LDG.E R0, desc[UR4][R4.64] ;  /* 0x0000000404007981 */ /* 0x000ee8000c1e1900 */
[----:B------:R-:W4:Y:S01]  /*0180*/  @P0 LDG.E R11, desc[UR4][R10.64] ;  /* 0x000000040a0b0981 */ /* 0x000f22000c1e1900 */
[----:B------:R-:W-:Y:S02]  /*0190*/  @P0 MOV R3, 0x3f800000 ;  /* 0x3f80000000030802 */ /* 0x000fe40000000f00 */
[----:B--2---:R-:W-:Y:S01]  /*01a0*/  ISETP.NE.AND P1, PT, R12, 0x3e9, PT ;  /* 0x000003e90c00780c */ /* 0x004fe20003f25270 */
[----:B---3--:R-:W-:-:S02]  /*01b0*/  @!P0 IMAD.MOV.U32 R3, RZ, RZ, R0 ;  /* 0x000000ffff038224 */ /* 0x008fc400078e0000 */
[----:B----4-:R-:W-:Y:S01]  /*01c0*/  @P0 FFMA R8, R0, R11, RZ ;  /* 0x0000000b00080223 */ /* 0x010fe200000000ff */
[----:B------:R-:W-:-:S09]  /*01d0*/  @!P0 IMAD.MOV.U32 R8, RZ, RZ, RZ ;  /* 0x000000ffff088224 */ /* 0x000fd200078e00ff */
[----:B------:R-:W-:Y:S05]  /*01e0*/  @!P1 BRA `(.L_x_1) ;  /* 0x0000000000e49947 */ /* 0x000fea0003800000 */
[C---:B------:R-:W-:Y:S01]  /*01f0*/  ISETP.NE.AND P0, PT, R12.reuse, R9, PT ;  /* 0x000000090c00720c */ /* 0x040fe20003f05270 */
[----:B------:R-:W2:Y:S04]  /*0200*/  LDG.E R0, desc[UR4][R6.64+0x8] ;  /* 0x0000080406007981 */ /* 0x000ea8000c1e1900 */
[----:B------:R-:W3:Y:S08]  /*0210*/  LDG.E R13, desc[UR4][R4.64+0x4] ;  /* 0x00000404040d7981 */ /* 0x000ef0000c1e1900 */
[----:B------:R-:W0:Y:S02]  /*0220*/  @P0 LDC.64 R10, c[0x0][0x380] ;  /* 0x0000e000ff0a0b82 */ /* 0x000e240000000a00 */
[----:B0-----:R-:W-:-:S06]  /*0230*/  @P0 IMAD.WIDE R10, R12, 0x4, R10 ;  /* 0x000000040c0a0825 */ /* 0x001fcc00078e020a */
[----:B------:R-:W4:Y:S01]  /*0240*/  @P0 LDG.E R10, desc[UR4][R10.64] ;  /* 0x000000040a0a0981 */ /* 0x000f22000c1e1900 */
[----:B--2---:R-:W-:Y:S01]  /*0250*/  ISETP.NE.AND P1, PT, R0, 0x3e9, PT ;  /* 0x000003e90000780c */ /* 0x004fe20003f25270 */
[----:B---3--:R-:W-:Y:S02]  /*0260*/  @!P0 IMAD.MOV.U32 R3, RZ, RZ, R13 ;  /* 0x000000ffff038224 */ /* 0x008fe400078e000d */
[----:B----4-:R-:W-:-:S10]  /*0270*/  @P0 FFMA R8, R13, R10, R8 ;  /* 0x0000000a0d080223 */ /* 0x010fd40000000008 */
        /* <DEDUP_REMOVED lines=17> */
[----:B--2---:R-:W-:Y:S02]  /*0390*/  ISETP.NE.AND P1, PT, R0, 0x3e9, PT ;  /* 0x000003e90000780c */ /* 0x004fe40003f25270 */
[----:B---3--:R-:W-:Y:S01]  /*03a0*/  @!P0 MOV R3, R13 ;  /* 0x0000000d00038202 */ /* 0x008fe20000000f00 */
        /* <DEDUP_REMOVED lines=22> */
[----:B------:R-:W-:Y:S01]  /*0510*/  ISETP.NE.AND P0, PT, R0, R9, PT ;  /* 0x000000090000720c */ /* 0x000fe20003f05270 */
[----:B------:R-:W2:-:S12]  /*0520*/  LDG.E R5, desc[UR4][R4.64+0x18] ;  /* 0x0000180404057981 */ /* 0x000e98000c1e1900 */
[----:B------:R-:W0:Y:S02]  /*0530*/  @P0 LDC.64 R6, c[0x0][0x380] ;  /* 0x0000e000ff060b82 */ /* 0x000e240000000a00 */
[----:B0-----:R-:W-:-:S06]  /*0540*/  @P0 IMAD.WIDE R6, R0, 0x4, R6 ;  /* 0x0000000400060825 */ /* 0x001fcc00078e0206 */
[----:B------:R-:W3:Y:S01]  /*0550*/  @P0 LDG.E R6, desc[UR4][R6.64] ;  /* 0x0000000406060981 */ /* 0x000ee2000c1e1900 */
[----:B--2---:R-:W-:Y:S02]  /*0560*/  @!P0 IMAD.MOV.U32 R3, RZ, RZ, R5 ;  /* 0x000000ffff038224 */ /* 0x004fe400078e0005 */
[----:B---3--:R-:W-:-:S07]  /*0570*/  @P0 FFMA R8, R5, R6, R8 ;  /* 0x0000000605080223 */ /* 0x008fce0000000008 */
.L_x_1:
[----:B------:R-:W-:Y:S05]  /*0580*/  BSYNC.RECONVERGENT B0 ;  /* 0x0000000000007941 */ /* 0x000fea0003800200 */
.L_x_0:
[----:B------:R-:W0:Y:S02]  /*0590*/  LDC.64 R4, c[0x0][0x390] ;  /* 0x0000e400ff047b82 */ /* 0x000e240000000a00 */
[----:B0-----:R-:W-:-:S06]  /*05a0*/  IMAD.WIDE R4, R2, 0x4, R4 ;  /* 0x0000000402047825 */ /* 0x001fcc00078e0204 */
[----:B------:R-:W2:Y:S01]  /*05b0*/  LDG.E R5, desc[UR4][R4.64+0x4] ;  /* 0x0000040404057981 */ /* 0x000ea2000c1e1900 */
[----:B------:R-:W0:Y:S01]  /*05c0*/  MUFU.RCP R6, R3 ;  /* 0x0000000300067308 */ /* 0x000e220000001000 */
[----:B------:R-:W-:Y:S01]  /*05d0*/  BSSY.RECONVERGENT B0, `(.L_x_2) ;  /* 0x000000c000007945 */ /* 0x000fe20003800200 */
[----:B0-----:R-:W-:-:S04]  /*05e0*/  FFMA R7, R6, -R3, 1 ;  /* 0x3f80000006077423 */ /* 0x001fc80000000803 */
[----:B------:R-:W-:Y:S01]  /*05f0*/  FFMA R7, R6, R7, R6 ;  /* 0x0000000706077223 */ /* 0x000fe20000000006 */
[----:B--2---:R-:W-:-:S04]  /*0600*/  FADD R0, R5, -R8 ;  /* 0x8000000805007221 */ /* 0x004fc80000000000 */
[----:B------:R-:W0:Y:S01]  /*0610*/  FCHK P0, R0, R3 ;  /* 0x0000000300007302 */ /* 0x000e220000000000 */
[----:B------:R-:W-:-:S04]  /*0620*/  FFMA R6, R0, R7, RZ ;  /* 0x0000000700067223 */ /* 0x000fc800000000ff */
[----:B------:R-:W-:-:S04]  /*0630*/  FFMA R8, R6, -R3, R0 ;  /* 0x8000000306087223 */ /* 0x000fc80000000000 */
[----:B------:R-:W-:Y:S01]  /*0640*/  FFMA R7, R7, R8, R6 ;  /* 0x0000000807077223 */ /* 0x000fe20000000006 */
[----:B0-----:R-:W-:Y:S06]  /*0650*/  @!P0 BRA `(.L_x_3) ;  /* 0x00000000000c8947 */ /* 0x001fec0003800000 */
[----:B------:R-:W-:-:S07]  /*0660*/  MOV R4, 0x680 ;  /* 0x0000068000047802 */ /* 0x000fce0000000f00 */
[----:B------:R-:W-:Y:S05]  /*0670*/  CALL.REL.NOINC `($__internal_0_$__cuda_sm3x_div_rn_noftz_f32_slowpath) ;  /* 0x0000000000187944 */ /* 0x000fea0003c00000 */
[----:B------:R-:W-:-:S07]  /*0680*/  IMAD.MOV.U32 R7, RZ, RZ, R0 ;  /* 0x000000ffff077224 */ /* 0x000fce00078e0000 */
.L_x_3:
[----:B------:R-:W-:Y:S05]  /*0690*/  BSYNC.RECONVERGENT B0 ;  /* 0x0000000000007941 */ /* 0x000fea0003800200 */
.L_x_2:
[----:B------:R-:W0:Y:S02]  /*06a0*/  LDC.64 R4, c[0x0][0x388] ;  /* 0x0000e200ff047b82 */ /* 0x000e240000000a00 */
[----:B0-----:R-:W-:-:S05]  /*06b0*/  IMAD.WIDE R2, R2, 0x4, R4 ;  /* 0x0000000402027825 */ /* 0x001fca00078e0204 */
[----:B------:R-:W-:Y:S01]  /*06c0*/  STG.E desc[UR4][R2.64+0x4], R7 ;  /* 0x0000040702007986 */ /* 0x000fe2000c101904 */
[----:B------:R-:W-:Y:S05]  /*06d0*/  EXIT ;  /* 0x000000000000794d */ /* 0x000fea0003800000 */
        .weak           $__internal_0_$__cuda_sm3x_div_rn_noftz_f32_slowpath
        .type           $__internal_0_$__cuda_sm3x_div_rn_noftz_f32_slowpath,@function
        .size           $__internal_0_$__cuda_sm3x_div_rn_noftz_f32_slowpath,(.L_x_32 - $__internal_0_$__cuda_sm3x_div_rn_noftz_f32_slowpath)
$__internal_0_$__cuda_sm3x_div_rn_noftz_f32_slowpath:
[----:B------:R-:W-:Y:S01]  /*06e0*/  SHF.R.U32.HI R6, RZ, 0x17, R3 ;  /* 0x00000017ff067819 */ /* 0x000fe20000011603 */
[----:B------:R-:W-:Y:S01]  /*06f0*/  BSSY.RECONVERGENT B1, `(.L_x_4) ;  /* 0x0000063000017945 */ /* 0x000fe20003800200 */
[--C-:B------:R-:W-:Y:S02]  /*0700*/  SHF.R.U32.HI R5, RZ, 0x17, R0.reuse ;  /* 0x00000017ff057819 */ /* 0x100fe40000011600 */
[----:B------:R-:W-:Y:S02]  /*0710*/  LOP3.LUT R11, R6, 0xff, RZ, 0xc0, !PT ;  /* 0x000000ff060b7812 */ /* 0x000fe400078ec0ff */
[----:B------:R-:W-:Y:S01]  /*0720*/  LOP3.LUT R8, R5, 0xff, RZ, 0xc0, !PT ;  /* 0x000000ff05087812 */ /* 0x000fe200078ec0ff */
[----:B------:R-:W-:Y:S01]  /*0730*/  IMAD.MOV.U32 R5, RZ, RZ, R0 ;  /* 0x000000ffff057224 */ /* 0x000fe200078e0000 */
[----:B------:R-:W-:-:S03]  /*0740*/  IADD3 R9, PT, PT, R11, -0x1, RZ ;  /* 0xffffffff0b097810 */ /* 0x000fc60007ffe0ff */
[----:B------:R-:W-:Y:S01]  /*0750*/  VIADD R7, R8, 0xffffffff ;  /* 0xffffffff08077836 */ /* 0x000fe20000000000 */
[----:B------:R-:W-:-:S04]  /*0760*/  ISETP.GT.U32.AND P0, PT, R9, 0xfd, PT ;  /* 0x000000fd0900780c */ /* 0x000fc80003f04070 */
[----:B------:R-:W-:-:S13]  /*0770*/  ISETP.GT.U32.OR P0, PT, R7, 0xfd, P0 ;  /* 0x000000fd0700780c */ /* 0x000fda0000704470 */
[----:B------:R-:W-:Y:S01]  /*0780*/  @!P0 IMAD.MOV.U32 R6, RZ, RZ, RZ ;  /* 0x000000ffff068224 */ /* 0x000fe200078e00ff */
[----:B------:R-:W-:Y:S06]  /*0790*/  @!P0 BRA `(.L_x_5) ;  /* 0x00000000005c8947 */ /* 0x000fec0003800000 */
[----:B------:R-:W-:Y:S02]  /*07a0*/  FSETP.GTU.FTZ.AND P1, PT, |R3|, +INF , PT ;  /* 0x7f8000000300780b */ /* 0x000fe40003f3c200 */
[----:B------:R-:W-:-:S04]  /*07b0*/  FSETP.GTU.FTZ.AND P0, PT, |R0|, +INF , PT ;  /* 0x7f8000000000780b */ /* 0x000fc80003f1c200 */
[----:B------:R-:W-:-:S13]  /*07c0*/  PLOP3.LUT P0, PT, P0, P1, PT, 0xf8, 0x8f ;  /* 0x00000000008f781c */ /* 0x000fda0000703f70 */
[----:B------:R-:W-:Y:S05]  /*07d0*/  @P0 BRA `(.L_x_6) ;  /* 0x00000004004c0947 */ /* 0x000fea0003800000 */
[----:B------:R-:W-:-:S13]  /*07e0*/  LOP3.LUT P0, RZ, R3, 0x7fffffff, R5, 0xc8, !PT ;  /* 0x7fffffff03ff7812 */ /* 0x000fda000780c805 */
[----:B------:R-:W-:Y:S05]  /*07f0*/  @!P0 BRA `(.L_x_7) ;  /* 0x00000004003c8947 */ /* 0x000fea0003800000 */
[C---:B------:R-:W-:Y:S02]  /*0800*/  FSETP.NEU.FTZ.AND P2, PT, |R0|.reuse, +INF , PT ;  /* 0x7f8000000000780b */ /* 0x040fe40003f5d200 */
[----:B------:R-:W-:Y:S02]  /*0810*/  FSETP.NEU.FTZ.AND P1, PT, |R3|, +INF , PT ;  /* 0x7f8000000300780b */ /* 0x000fe40003f3d200 */
[----:B------:R-:W-:-:S11]  /*0820*/  FSETP.NEU.FTZ.AND P0, PT, |R0|, +INF , PT ;  /* 0x7f8000000000780b */ /* 0x000fd60003f1d200 */
[----:B------:R-:W-:Y:S05]  /*0830*/  @!P1 BRA !P2, `(.L_x_7) ;  /* 0x00000004002c9947 */ /* 0x000fea0005000000 */
[----:B------:R-:W-:-:S04]  /*0840*/  LOP3.LUT P2, RZ, R5, 0x7fffffff, RZ, 0xc0, !PT ;  /* 0x7fffffff05ff7812 */ /* 0x000fc8000784c0ff */
[----:B------:R-:W-:-:S13]  /*0850*/  PLOP3.LUT P1, PT, P1, P2, PT, 0x2f, 0xf2 ;  /* 0x0000000000f2781c */ /* 0x000fda0000f24577 */
[----:B------:R-:W-:Y:S05]  /*0860*/  @P1 BRA `(.L_x_8) ;  /* 0x0000000400181947 */ /* 0x000fea0003800000 */
[----:B------:R-:W-:-:S04]  /*0870*/  LOP3.LUT P1, RZ, R3, 0x7fffffff, RZ, 0xc0, !PT ;  /* 0x7fffffff03ff7812 */ /* 0x000fc8000782c0ff */
[----:B------:R-:W-:-:S13]  /*0880*/  PLOP3.LUT P0, PT, P0, P1, PT, 0x2f, 0xf2 ;  /* 0x0000000000f2781c */ /* 0x000fda0000702577 */
[----:B------:R-:W-:Y:S05]  /*0890*/  @P0 BRA `(.L_x_9) ;  /* 0x0000000400000947 */ /* 0x000fea0003800000 */
[----:B------:R-:W-:Y:S02]  /*08a0*/  ISETP.GE.AND P0, PT, R7, RZ, PT ;  /* 0x000000ff0700720c */ /* 0x000fe40003f06270 */
[----:B------:R-:W-:-:S11]  /*08b0*/  ISETP.GE.AND P1, PT, R9, RZ, PT ;  /* 0x000000ff0900720c */ /* 0x000fd60003f26270 */
[----:B------:R-:W-:Y:S01]  /*08c0*/  @P0 IMAD.MOV.U32 R6, RZ, RZ, RZ ;  /* 0x000000ffff060224 */ /* 0x000fe200078e00ff */
[----:B------:R-:W-:Y:S01]  /*08d0*/  @!P0 MOV R6, 0xffffffc0 ;  /* 0xffffffc000068802 */ /* 0x000fe20000000f00 */
[----:B------:R-:W-:Y:S01]  /*08e0*/  @!P0 FFMA R5, R0, 1.84467440737095516160e+19, RZ ;  /* 0x5f80000000058823 */ /* 0x000fe200000000ff */
[----:B------:R-:W-:-:S03]  /*08f0*/  @!P1 FFMA R3, R3, 1.84467440737095516160e+19, RZ ;  /* 0x5f80000003039823 */ /* 0x000fc600000000ff */
[----:B------:R-:W-:-:S07]  /*0900*/  @!P1 VIADD R6, R6, 0x40 ;  /* 0x0000004006069836 */ /* 0x000fce0000000000 */
.L_x_5:
[----:B------:R-:W-:Y:S01]  /*0910*/  LEA R0, R11, 0xc0800000, 0x17 ;  /* 0xc08000000b007811 */ /* 0x000fe200078eb8ff */
[----:B------:R-:W-:Y:S01]  /*0920*/  VIADD R8, R8, 0xffffff81 ;  /* 0xffffff8108087836 */ /* 0x000fe20000000000 */
[----:B------:R-:W-:Y:S03]  /*0930*/  BSSY.RECONVERGENT B2, `(.L_x_10) ;  /* 0x0000035000027945 */ /* 0x000fe60003800200 */
[----:B------:R-:W-:Y:S02]  /*0940*/  IMAD.IADD R3, R3, 0x1, -R0 ;  /* 0x0000000103037824 */ /* 0x000fe400078e0a00 */
[----:B------:R-:W-:Y:S02]  /*0950*/  IMAD R0, R8, -0x800000, R5 ;  /* 0xff80000008007824 */ /* 0x000fe400078e0205 */
[----:B------:R-:W0:Y:S01]  /*0960*/  MUFU.RCP R7, R3 ;  /* 0x0000000300077308 */ /* 0x000e220000001000 */
[----:B------:R-:W-:-:S04]  /*0970*/  FADD.FTZ R9, -R3, -RZ ;  /* 0x800000ff03097221 */ /* 0x000fc80000010100 */
[----:B0-----:R-:W-:-:S04]  /*0980*/  FFMA R10, R7, R9, 1 ;  /* 0x3f800000070a7423 */ /* 0x001fc80000000009 */
[----:B------:R-:W-:-:S04]  /*0990*/  FFMA R12, R7, R10, R7 ;  /* 0x0000000a070c7223 */ /* 0x000fc80000000007 */
[----:B------:R-:W-:-:S04]  /*09a0*/  FFMA R5, R0, R12, RZ ;  /* 0x0000000c00057223 */ /* 0x000fc800000000ff */
[----:B------:R-:W-:-:S04]  /*09b0*/  FFMA R10, R9, R5, R0 ;  /* 0x00000005090a7223 */ /* 0x000fc80000000000 */
[----:B------:R-:W-:Y:S01]  /*09c0*/  FFMA R7, R12, R10, R5 ;  /* 0x0000000a0c077223 */ /* 0x000fe20000000005 */
[----:B------:R-:W-:-:S03]  /*09d0*/  IADD3 R5, PT, PT, R8, 0x7f, -R11 ;  /* 0x0000007f08057810 */ /* 0x000fc60007ffe80b */
[----:B------:R-:W-:Y:S02]  /*09e0*/  FFMA R10, R9, R7, R0 ;  /* 0x00000007090a7223 */ /* 0x000fe40000000000 */
[----:B------:R-:W-:Y:S02]  /*09f0*/  IMAD.IADD R5, R5, 0x1, R6 ;  /* 0x0000000105057824 */ /* 0x000fe400078e0206 */
[----:B------:R-:W-:-:S05]  /*0a00*/  FFMA R0, R12, R10, R7 ;  /* 0x0000000a0c007223 */ /* 0x000fca0000000007 */
[----:B------:R-:W-:-:S04]  /*0a10*/  SHF.R.U32.HI R3, RZ, 0x17, R0 ;  /* 0x00000017ff037819 */ /* 0x000fc80000011600 */
[----:B------:R-:W-:-:S04]  /*0a20*/  LOP3.LUT R3, R3, 0xff, RZ, 0xc0, !PT ;  /* 0x000000ff03037812 */ /* 0x000fc800078ec0ff */
[----:B------:R-:W-:-:S05]  /*0a30*/  IADD3 R9, PT, PT, R3, R5, RZ ;  /* 0x0000000503097210 */ /* 0x000fca0007ffe0ff */
[----:B------:R-:W-:-:S05]  /*0a40*/  VIADD R3, R9, 0xffffffff ;  /* 0xffffffff09037836 */ /* 0x000fca0000000000 */
[----:B------:R-:W-:-:S13]  /*0a50*/  ISETP.GE.U32.AND P0, PT, R3, 0xfe, PT ;  /* 0x000000fe0300780c */ /* 0x000fda0003f06070 */
[----:B------:R-:W-:Y:S05]  /*0a60*/  @!P0 BRA `(.L_x_11) ;  /* 0x0000000000808947 */ /* 0x000fea0003800000 */
[----:B------:R-:W-:-:S13]  /*0a70*/  ISETP.GT.AND P0, PT, R9, 0xfe, PT ;  /* 0x000000fe0900780c */ /* 0x000fda0003f04270 */
[----:B------:R-:W-:Y:S05]  /*0a80*/  @P0 BRA `(.L_x_12) ;  /* 0x00000000006c0947 */ /* 0x000fea0003800000 */
[----:B------:R-:W-:-:S13]  /*0a90*/  ISETP.GE.AND P0, PT, R9, 0x1, PT ;  /* 0x000000010900780c */ /* 0x000fda0003f06270 */
[----:B------:R-:W-:Y:S05]  /*0aa0*/  @P0 BRA `(.L_x_13) ;  /* 0x0000000000740947 */ /* 0x000fea0003800000 */
[----:B------:R-:W-:Y:S02]  /*0ab0*/  ISETP.GE.AND P0, PT, R9, -0x18, PT ;  /* 0xffffffe80900780c */ /* 0x000fe40003f06270 */
[----:B------:R-:W-:-:S11]  /*0ac0*/  LOP3.LUT R0, R0, 0x80000000, RZ, 0xc0, !PT ;  /* 0x8000000000007812 */ /* 0x000fd600078ec0ff */
[----:B------:R-:W-:Y:S05]  /*0ad0*/  @!P0 BRA `(.L_x_13) ;  /* 0x0000000000688947 */ /* 0x000fea0003800000 */
[CCC-:B------:R-:W-:Y:S01]  /*0ae0*/  FFMA.RZ R3, R12.reuse, R10.reuse, R7.reuse ;  /* 0x0000000a0c037223 */ /* 0x1c0fe2000000c007 */
[C---:B------:R-:W-:Y:S02]  /*0af0*/  VIADD R8, R9.reuse, 0x20 ;  /* 0x0000002009087836 */ /* 0x040fe40000000000 */
[CCC-:B------:R-:W-:Y:S01]  /*0b00*/  FFMA.RM R6, R12.reuse, R10.reuse, R7.reuse ;  /* 0x0000000a0c067223 */ /* 0x1c0fe20000004007 */
[----:B------:R-:W-:Y:S02]  /*0b10*/  ISETP.NE.AND P2, PT, R9, RZ, PT ;  /* 0x000000ff0900720c */ /* 0x000fe40003f45270 */
[----:B------:R-:W-:Y:S01]  /*0b20*/  LOP3.LUT R5, R3, 0x7fffff, RZ, 0xc0, !PT ;  /* 0x007fffff03057812 */ /* 0x000fe200078ec0ff */
[----:B------:R-:W-:Y:S01]  /*0b30*/  FFMA.RP R3, R12, R10, R7 ;  /* 0x0000000a0c037223 */ /* 0x000fe20000008007 */
[----:B------:R-:W-:Y:S01]  /*0b40*/  IMAD.MOV R7, RZ, RZ, -R9 ;  /* 0x000000ffff077224 */ /* 0x000fe200078e0a09 */
[----:B------:R-:W-:Y:S02]  /*0b50*/  ISETP.NE.AND P1, PT, R9, RZ, PT ;  /* 0x000000ff0900720c */ /* 0x000fe40003f25270 */
[----:B------:R-:W-:-:S02]  /*0b60*/  LOP3.LUT R5, R5, 0x800000, RZ, 0xfc, !PT ;  /* 0x0080000005057812 */ /* 0x000fc400078efcff */
[----:B------:R-:W-:Y:S02]  /*0b70*/  FSETP.NEU.FTZ.AND P0, PT, R3, R6, PT ;  /* 0x000000060300720b */ /* 0x000fe40003f1d000 */
[----:B------:R-:W-:Y:S02]  /*0b80*/  SHF.L.U32 R8, R5, R8, RZ ;  /* 0x0000000805087219 */ /* 0x000fe400000006ff */
[----:B------:R-:W-:Y:S02]  /*0b90*/  SEL R6, R7, RZ, P2 ;  /* 0x000000ff07067207 */ /* 0x000fe40001000000 */
[----:B------:R-:W-:Y:S02]  /*0ba0*/  ISETP.NE.AND P1, PT, R8, RZ, P1 ;  /* 0x000000ff0800720c */ /* 0x000fe40000f25270 */
[----:B------:R-:W-:Y:S02]  /*0bb0*/  SHF.R.U32.HI R6, RZ, R6, R5 ;  /* 0x00000006ff067219 */ /* 0x000fe40000011605 */
[----:B------:R-:W-:-:S02]  /*0bc0*/  PLOP3.LUT P0, PT, P0, P1, PT, 0xf8, 0x8f ;  /* 0x00000000008f781c */ /* 0x000fc40000703f70 */
[----:B------:R-:W-:Y:S02]  /*0bd0*/  SHF.R.U32.HI R8, RZ, 0x1, R6 ;  /* 0x00000001ff087819 */ /* 0x000fe40000011606 */
[----:B------:R-:W-:-:S04]  /*0be0*/  SEL R3, RZ, 0x1, !P0 ;  /* 0x00000001ff037807 */ /* 0x000fc80004000000 */
[----:B------:R-:W-:-:S04]  /*0bf0*/  LOP3.LUT R3, R3, 0x1, R8, 0xf8, !PT ;  /* 0x0000000103037812 */ /* 0x000fc800078ef808 */
[----:B------:R-:W-:-:S04]  /*0c00*/  LOP3.LUT R3, R3, R6, RZ, 0xc0, !PT ;  /* 0x0000000603037212 */ /* 0x000fc800078ec0ff */
[----:B------:R-:W-:-:S04]  /*0c10*/  IADD3 R3, PT, PT, R8, R3, RZ ;  /* 0x0000000308037210 */ /* 0x000fc80007ffe0ff */
[----:B------:R-:W-:Y:S01]  /*0c20*/  LOP3.LUT R0, R3, R0, RZ, 0xfc, !PT ;  /* 0x0000000003007212 */ /* 0x000fe200078efcff */
[----:B------:R-:W-:Y:S06]  /*0c30*/  BRA `(.L_x_13) ;  /* 0x0000000000107947 */ /* 0x000fec0003800000 */
.L_x_12:
[----:B------:R-:W-:-:S04]  /*0c40*/  LOP3.LUT R0, R0, 0x80000000, RZ, 0xc0, !PT ;  /* 0x8000000000007812 */ /* 0x000fc800078ec0ff */
[----:B------:R-:W-:Y:S01]  /*0c50*/  LOP3.LUT R0, R0, 0x7f800000, RZ, 0xfc, !PT ;  /* 0x7f80000000007812 */ /* 0x000fe200078efcff */
[----:B------:R-:W-:Y:S06]  /*0c60*/  BRA `(.L_x_13) ;  /* 0x0000000000047947 */ /* 0x000fec0003800000 */
.L_x_11:
[----:B------:R-:W-:-:S07]  /*0c70*/  IMAD R0, R5, 0x800000, R0 ;  /* 0x0080000005007824 */ /* 0x000fce00078e0200 */
.L_x_13:
[----:B------:R-:W-:Y:S05]  /*0c80*/  BSYNC.RECONVERGENT B2 ;  /* 0x0000000000027941 */ /* 0x000fea0003800200 */
.L_x_10:
[----:B------:R-:W-:Y:S05]  /*0c90*/  BRA `(.L_x_14) ;  /* 0x0000000000207947 */ /* 0x000fea0003800000 */
.L_x_9:
[----:B------:R-:W-:-:S04]  /*0ca0*/  LOP3.LUT R0, R3, 0x80000000, R5, 0x48, !PT ;  /* 0x8000000003007812 */ /* 0x000fc800078e4805 */
[----:B------:R-:W-:Y:S01]  /*0cb0*/  LOP3.LUT R0, R0, 0x7f800000, RZ, 0xfc, !PT ;  /* 0x7f80000000007812 */ /* 0x000fe200078efcff */
[----:B------:R-:W-:Y:S06]  /*0cc0*/  BRA `(.L_x_14) ;  /* 0x0000000000147947 */ /* 0x000fec0003800000 */
.L_x_8:
[----:B------:R-:W-:Y:S01]  /*0cd0*/  LOP3.LUT R0, R3, 0x80000000, R5, 0x48, !PT ;  /* 0x8000000003007812 */ /* 0x000fe200078e4805 */
[----:B------:R-:W-:Y:S06]  /*0ce0*/  BRA `(.L_x_14) ;  /* 0x00000000000c7947 */ /* 0x000fec0003800000 */
.L_x_7:
[----:B------:R-:W0:Y:S01]  /*0cf0*/  MUFU.RSQ R0, -QNAN ;  /* 0xffc0000000007908 */ /* 0x000e220000001400 */
[----:B------:R-:W-:Y:S05]  /*0d00*/  BRA `(.L_x_14) ;  /* 0x0000000000047947 */ /* 0x000fea0003800000 */
.L_x_6:
[----:B------:R-:W-:-:S07]  /*0d10*/  FADD.FTZ R0, R0, R3 ;  /* 0x0000000300007221 */ /* 0x000fce0000010000 */
.L_x_14:
[----:B------:R-:W-:Y:S05]  /*0d20*/  BSYNC.RECONVERGENT B1 ;  /* 0x0000000000017941 */ /* 0x000fea0003800200 */
.L_x_4:
[----:B------:R-:W-:-:S04]  /*0d30*/  IMAD.MOV.U32 R5, RZ, RZ, 0x0 ;  /* 0x00000000ff057424 */ /* 0x000fc800078e00ff */
[----:B0-----:R-:W-:Y:S05]  /*0d40*/  RET.REL.NODEC R4 `(_Z8jacobi_rPfS_S_PKfPKi) ;  /* 0xfffffff004ac7950 */ /* 0x001fea0003c3ffff */
.L_x_15:
[----:B------:R-:W-:-:S00]  /*0d50*/  BRA `(.L_x_15) ;  /* 0xfffffffc00fc7947 */ /* 0x000fc0000383ffff */
[----:B------:R-:W-:-:S00]  /*0d60*/  NOP ;  /* 0x0000000000007918 */ /* 0x000fc00000000000 */
        /* <DEDUP_REMOVED lines=9> */
.L_x_32:


//--------------------- .text._Z8jacobi_bPfS_S_PKfPKi --------------------------
	.section	.text._Z8jacobi_bPfS_S_PKfPKi,"ax",@progbits
	.align	128
        .global         _Z8jacobi_bPfS_S_PKfPKi
        .type           _Z8jacobi_bPfS_S_PKfPKi,@function
        .size           _Z8jacobi_bPfS_S_PKfPKi,(.L_x_33 - _Z8jacobi_bPfS_S_PKfPKi)
        .other          _Z8jacobi_bPfS_S_PKfPKi,@"STO_CUDA_ENTRY STV_DEFAULT"
_Z8jacobi_bPfS_S_PKfPKi:
.text._Z8jacobi_bPfS_S_PKfPKi:
[----:B------:R-:W-:Y:S01]  /*0000*/  LDC R1, c[0x0][0x37c] ;  /* 0x0000df00ff017b82 */ /* 0x000fe20000000800 */
[----:B------:R-:W0:Y:S07]  /*0010*/  S2R R2, SR_TID.X ;  /* 0x0000000000027919 */ /* 0x000e2e0000002100 */
[----:B------:R-:W1:Y:S01]  /*0020*/  LDC.64 R6, c[0x0][0x3a0] ;  /* 0x0000e800ff067b82 */ /* 0x000e620000000a00 */
[----:B------:R-:W2:Y:S01]  /*0030*/  LDCU.64 UR4, c[0x0][0x358] ;  /* 0x00006b00ff0477ac */ /* 0x000ea20008000a00 */
[----:B------:R-:W0:Y:S02]  /*0040*/  S2R R3, SR_CTAID.X ;  /* 0x0000000000037919 */ /* 0x000e240000002500 */
[----:B0-----:R-:W-:-:S04]  /*0050*/  IMAD R2, R3, 0x3e8, R2 ;  /* 0x000003e803027824 */ /* 0x001fc800078e0202 */
[----:B------:R-:W-:-:S04]  /*0060*/  IMAD R9, R2, 0xe, RZ ;  /* 0x0000000e02097824 */ /* 0x000fc800078e02ff */
        /* <DEDUP_REMOVED lines=8> */
[----:B------:R-:W-:Y:S01]  /*00f0*/  ISETP.NE.AND P0, PT, R13, R2, PT ;  /* 0x000000020d00720c */ /* 0x000fe20003f05270 */
[----:B------:R-:W0:-:S12]  /*0100*/  LDC.64 R4, c[0x0][0x398] ;  /* 0x0000e600ff047b82 */ /* 0x000e180000000a00 */
[----:B------:R-:W1:Y:S01]  /*0110*/  @P0 LDC.64 R10, c[0x0][0x380] ;  /* 0x0000e000ff0a0b82 */ /* 0x000e620000000a00 */
[----:B0-----:R-:W-:Y:S02]  /*0120*/  IMAD.WIDE R4, R9, 0x4, R4 ;  /* 0x0000000409047825 */ /* 0x001fe400078e0204 */
[----:B------:R-:W2:Y:S04]  /*0130*/  LDG.E R9, desc[UR4][R6.64+0x4] ;  /* 0x0000040406097981 */ /* 0x000ea8000c1e1900 */
[----:B------:R-:W3:Y:S01]  /*0140*/  LDG.E R0, desc[UR4][R4.64] ;  /* 0x0000000404007981 */ /* 0x000ee2000c1e1900 */
[----:B-1----:R-:W-:-:S06]  /*0150*/  @P0 IMAD.WIDE R10, R13, 0x4, R10 ;  /* 0x000000040d0a0825 */ /* 0x002fcc00078e020a */
[----:B------:R-:W4:Y:S01]  /*0160*/  @P0 LDG.E R11, desc[UR4][R10.64] ;  /* 0x000000040a0b0981 */ /* 0x000f22000c1e1900 */
[----:B------:R-:W-:Y:S01]  /*0170*/  @P0 IMAD.MOV.U32 R3, RZ, RZ, 0x3f800000 ;  /* 0x3f800000ff030424 */ /* 0x000fe200078e00ff */
[----:B--2---:R-:W-:Y:S01]  /*0180*/  ISETP.NE.AND P1, PT, R9, 0x3e9, PT ;  /* 0x000003e90900780c */ /* 0x004fe20003f25270 */
[----:B---3--:R-:W-:Y:S02]  /*0190*/  @!P0 IMAD.MOV.U32 R3, RZ, RZ, R0 ;  /* 0x000000ffff038224 */ /* 0x008fe400078e0000 */
[----:B----4-:R-:W-:Y:S01]  /*01a0*/  @P0 FFMA R8, R0, R11, RZ ;  /* 0x0000000b00080223 */ /* 0x010fe200000000ff */
[----:B------:R-:W-:-:S09]  /*01b0*/  @!P0 IMAD.MOV.U32 R8, RZ, RZ, RZ ;  /* 0x000000ffff088224 */ /* 0x000fd200078e00ff */
[----:B------:R-:W-:Y:S05]  /*01c0*/  @!P1 BRA `(.L_x_17) ;  /* 0x0000000000e49947 */ /* 0x000fea0003800000 */
[----:B------:R-:W-:Y:S01]  /*01d0*/  ISETP.NE.AND P0, PT, R9, R2, PT ;  /* 0x000000020900720c */ /* 0x000fe20003f05270 */
[----:B------:R-:W2:-:S12]  /*01e0*/  LDG.E R13, desc[UR4][R6.64+0x8] ;  /* 0x00000804060d7981 */ /* 0x000e98000c1e1900 */
[----:B------:R-:W0:Y:S02]  /*01f0*/  @P0 LDC.64 R10, c[0x0][0x380] ;  /* 0x0000e000ff0a0b82 */ /* 0x000e240000000a00 */
[----:B0-----:R-:W-:Y:S02]  /*0200*/  @P0 IMAD.WIDE R10, R9, 0x4, R10 ;  /* 0x00000004090a0825 */ /* 0x001fe400078e020a */
[----:B------:R-:W3:Y:S04]  /*0210*/  LDG.E R9, desc[UR4][R4.64+0x4] ;  /* 0x0000040404097981 */ /* 0x000ee8000c1e1900 */
        /* <DEDUP_REMOVED lines=50> */
[----:B--2---:R-:W-:Y:S01]  /*0540*/  @!P0 MOV R3, R5 ;  /* 0x0000000500038202 */ /* 0x004fe20000000f00 */
[----:B---3--:R-:W-:-:S07]  /*0550*/  @P0 FFMA R8, R5, R6, R8 ;  /* 0x0000000605080223 */ /* 0x008fce0000000008 */
.L_x_17:
[----:B------:R-:W-:Y:S05]  /*0560*/  BSYNC.RECONVERGENT B0 ;  /* 0x0000000000007941 */ /* 0x000fea0003800200 */
.L_x_16:
        /* <DEDUP_REMOVED lines=14> */
[----:B------:R-:W-:Y:S05]  /*0650*/  CALL.REL.NOINC `($__internal_1_$__cuda_sm3x_div_rn_noftz_f32_slowpath) ;  /* 0x0000000000187944 */ /* 0x000fea0003c00000 */
[----:B------:R-:W-:-:S07]  /*0660*/  IMAD.MOV.U32 R7, RZ, RZ, R0 ;  /* 0x000000ffff077224 */ /* 0x000fce00078e0000 */
.L_x_19:
[----:B------:R-:W-:Y:S05]  /*0670*/  BSYNC.RECONVERGENT B0 ;  /* 0x0000000000007941 */ /* 0x000fea0003800200 */
.L_x_18:
[----:B------:R-:W0:Y:S02]  /*0680*/  LDC.64 R4, c[0x0][0x388] ;  /* 0x0000e200ff047b82 */ /* 0x000e240000000a00 */
[----:B0-----:R-:W-:-:S05]  /*0690*/  IMAD.WIDE R2, R2, 0x4, R4 ;  /* 0x0000000402027825 */ /* 0x001fca00078e0204 */
[----:B------:R-:W-:Y:S01]  /*06a0*/  STG.E desc[UR4][R2.64], R7 ;  /* 0x0000000702007986 */ /* 0x000fe2000c101904 */
[----:B------:R-:W-:Y:S05]  /*06b0*/  EXIT ;  /* 0x000000000000794d */ /* 0x000fea0003800000 */
        .weak           $__internal_1_$__cuda_sm3x_div_rn_noftz_f32_slowpath
        .type           $__internal_1_$__cuda_sm3x_div_rn_noftz_f32_slowpath,@function
        .size           $__internal_1_$__cuda_sm3x_div_rn_noftz_f32_slowpath,(.L_x_33 - $__internal_1_$__cuda_sm3x_div_rn_noftz_f32_slowpath)
$__internal_1_$__cuda_sm3x_div_rn_noftz_f32_slowpath:
[----:B------:R-:W-:Y:S01]  /*06c0*/  SHF.R.U32.HI R6, RZ, 0x17, R3 ;  /* 0x00000017ff067819 */ /* 0x000fe20000011603 */
[----:B------:R-:W-:Y:S01]  /*06d0*/  BSSY.RECONVERGENT B1, `(.L_x_20) ;  /* 0x0000063000017945 */ /* 0x000fe20003800200 */
[--C-:B------:R-:W-:Y:S02]  /*06e0*/  SHF.R.U32.HI R5, RZ, 0x17, R0.reuse ;  /* 0x00000017ff057819 */ /* 0x100fe40000011600 */
[----:B------:R-:W-:Y:S02]  /*06f0*/  LOP3.LUT R11, R6, 0xff, RZ, 0xc0, !PT ;  /* 0x000000ff060b7812 */ /* 0x000fe400078ec0ff */
[----:B------:R-:W-:Y:S01]  /*0700*/  LOP3.LUT R8, R5, 0xff, RZ, 0xc0, !PT ;  /* 0x000000ff05087812 */ /* 0x000fe200078ec0ff */
[----:B------:R-:W-:Y:S02]  /*0710*/  IMAD.MOV.U32 R5, RZ, RZ, R0 ;  /* 0x000000ffff057224 */ /* 0x000fe400078e0000 */
[----:B------:R-:W-:Y:S02]  /*0720*/  VIADD R9, R11, 0xffffffff ;  /* 0xffffffff0b097836 */ /* 0x000fe40000000000 */
[----:B------:R-:W-:-:S03]  /*0730*/  VIADD R7, R8, 0xffffffff ;  /* 0xffffffff08077836 */ /* 0x000fc60000000000 */
[----:B------:R-:W-:-:S04]  /*0740*/  ISETP.GT.U32.AND P0, PT, R9, 0xfd, PT ;  /* 0x000000fd0900780c */ /* 0x000fc80003f04070 */
[----:B------:R-:W-:-:S13]  /*0750*/  ISETP.GT.U32.OR P0, PT, R7, 0xfd, P0 ;  /* 0x000000fd0700780c */ /* 0x000fda0000704470 */
[----:B------:R-:W-:Y:S01]  /*0760*/  @!P0 MOV R6, RZ ;  /* 0x000000ff00068202 */ /* 0x000fe20000000f00 */
        /* <DEDUP_REMOVED lines=19> */
[----:B------:R-:W-:Y:S02]  /*08a0*/  @P0 IMAD.MOV.U32 R6, RZ, RZ, RZ ;  /* 0x000000ffff060224 */ /* 0x000fe400078e00ff */
[----:B------:R-:W-:Y:S01]  /*08b0*/  @!P0 FFMA R5, R0, 1.84467440737095516160e+19, RZ ;  /* 0x5f80000000058823 */ /* 0x000fe200000000ff */
[----:B------:R-:W-:Y:S02]  /*08c0*/  @!P0 IMAD.MOV.U32 R6, RZ, RZ, -0x40 ;  /* 0xffffffc0ff068424 */ /* 0x000fe400078e00ff */
[----:B------:R-:W-:Y:S02]  /*08d0*/  @!P1 FFMA R3, R3, 1.84467440737095516160e+19, RZ ;  /* 0x5f80000003039823 */ /* 0x000fe400000000ff */
[----:B------:R-:W-:-:S07]  /*08e0*/  @!P1 VIADD R6, R6, 0x40 ;  /* 0x0000004006069836 */ /* 0x000fce0000000000 */
.L_x_21:
[----:B------:R-:W-:Y:S01]  /*08f0*/  LEA R0, R11, 0xc0800000, 0x17 ;  /* 0xc08000000b007811 */ /* 0x000fe200078eb8ff */
[----:B------:R-:W-:Y:S01]  /*0900*/  BSSY.RECONVERGENT B2, `(.L_x_26) ;  /* 0x0000036000027945 */ /* 0x000fe20003800200 */
[----:B------:R-:W-:-:S03]  /*0910*/  IADD3 R8, PT, PT, R8, -0x7f, RZ ;  /* 0xffffff8108087810 */ /* 0x000fc60007ffe0ff */
        /* <DEDUP_REMOVED lines=14> */
[----:B------:R-:W-:-:S05]  /*0a00*/  LOP3.LUT R3, R3, 0xff, RZ, 0xc0, !PT ;  /* 0x000000ff03037812 */ /* 0x000fca00078ec0ff */
[----:B------:R-:W-:-:S04]  /*0a10*/  IMAD.IADD R9, R3, 0x1, R5 ;  /* 0x0000000103097824 */ /* 0x000fc800078e0205 */
        /* <DEDUP_REMOVED lines=16> */
[----:B------:R-:W-:Y:S02]  /*0b20*/  ISETP.NE.AND P1, PT, R9, RZ, PT ;  /* 0x000000ff0900720c */ /* 0x000fe40003f25270 */
[----:B------:R-:W-:-:S02]  /*0b30*/  LOP3.LUT R5, R5, 0x800000, RZ, 0xfc, !PT ;  /* 0x0080000005057812 */ /* 0x000fc400078efcff */
[----:B------:R-:W-:Y:S02]  /*0b40*/  IADD3 R7, PT, PT, -R9, RZ, RZ ;  /* 0x000000ff09077210 */ /* 0x000fe40007ffe1ff */
[----:B------:R-:W-:Y:S02]  /*0b50*/  SHF.L.U32 R8, R5, R8, RZ ;  /* 0x0000000805087219 */ /* 0x000fe400000006ff */
[----:B------:R-:W-:Y:S02]  /*0b60*/  FSETP.NEU.FTZ.AND P0, PT, R3, R6, PT ;  /* 0x000000060300720b */ /* 0x000fe40003f1d000 */
[----:B------:R-:W-:Y:S02]  /*0b70*/  SEL R6, R7, RZ, P2 ;  /* 0x000000ff07067207 */ /* 0x000fe40001000000 */
[----:B------:R-:W-:Y:S02]  /*0b80*/  ISETP.NE.AND P1, PT, R8, RZ, P1 ;  /* 0x000000ff0800720c */ /* 0x000fe40000f25270 */
[----:B------:R-:W-:-:S02]  /*0b90*/  SHF.R.U32.HI R6, RZ, R6, R5 ;  /* 0x00000006ff067219 */ /* 0x000fc40000011605 */
[----:B------:R-:W-:Y:S02]  /*0ba0*/  PLOP3.LUT P0, PT, P0, P1, PT, 0xf8, 0x8f ;  /* 0x00000000008f781c */ /* 0x000fe40000703f70 */
[----:B------:R-:W-:Y:S02]  /*0bb0*/  SHF.R.U32.HI R8, RZ, 0x1, R6 ;  /* 0x00000001ff087819 */ /* 0x000fe40000011606 */
[----:B------:R-:W-:-:S04]  /*0bc0*/  SEL R3, RZ, 0x1, !P0 ;  /* 0x00000001ff037807 */ /* 0x000fc80004000000 */
[----:B------:R-:W-:-:S04]  /*0bd0*/  LOP3.LUT R3, R3, 0x1, R8, 0xf8, !PT ;  /* 0x0000000103037812 */ /* 0x000fc800078ef808 */
[----:B------:R-:W-:-:S05]  /*0be0*/  LOP3.LUT R3, R3, R6, RZ, 0xc0, !PT ;  /* 0x0000000603037212 */ /* 0x000fca00078ec0ff */
[----:B------:R-:W-:-:S05]  /*0bf0*/  IMAD.IADD R3, R8, 0x1, R3 ;  /* 0x0000000108037824 */ /* 0x000fca00078e0203 */
[----:B------:R-:W-:Y:S01]  /*0c00*/  LOP3.LUT R0, R3, R0, RZ, 0xfc, !PT ;  /* 0x0000000003007212 */ /* 0x000fe200078efcff */
[----:B------:R-:W-:Y:S06]  /*0c10*/  BRA `(.L_x_29) ;  /* 0x0000000000107947 */ /* 0x000fec0003800000 */
.L_x_28:
[----:B------:R-:W-:-:S04]  /*0c20*/  LOP3.LUT R0, R0, 0x80000000, RZ, 0xc0, !PT ;  /* 0x8000000000007812 */ /* 0x000fc800078ec0ff */
[----:B------:R-:W-:Y:S01]  /*0c30*/  LOP3.LUT R0, R0, 0x7f800000, RZ, 0xfc, !PT ;  /* 0x7f80000000007812 */ /* 0x000fe200078efcff */
[----:B------:R-:W-:Y:S06]  /*0c40*/  BRA `(.L_x_29) ;  /* 0x0000000000047947 */ /* 0x000fec0003800000 */
.L_x_27:
[----:B------:R-:W-:-:S07]  /*0c50*/  IMAD R0, R5, 0x800000, R0 ;  /* 0x0080000005007824 */ /* 0x000fce00078e0200 */
.L_x_29:
[----:B------:R-:W-:Y:S05]  /*0c60*/  BSYNC.RECONVERGENT B2 ;  /* 0x0000000000027941 */ /* 0x000fea0003800200 */
.L_x_26:
[----:B------:R-:W-:Y:S05]  /*0c70*/  BRA `(.L_x_30) ;  /* 0x0000000000207947 */ /* 0x000fea0003800000 */
.L_x_25:
[----:B------:R-:W-:-:S04]  /*0c80*/  LOP3.LUT R0, R3, 0x80000000, R5, 0x48, !PT ;  /* 0x8000000003007812 */ /* 0x000fc800078e4805 */
[----:B------:R-:W-:Y:S01]  /*0c90*/  LOP3.LUT R0, R0, 0x7f800000, RZ, 0xfc, !PT ;  /* 0x7f80000000007812 */ /* 0x000fe200078efcff */
[----:B------:R-:W-:Y:S06]  /*0ca0*/  BRA `(.L_x_30) ;  /* 0x0000000000147947 */ /* 0x000fec0003800000 */
.L_x_24:
[----:B------:R-:W-:Y:S01]  /*0cb0*/  LOP3.LUT R0, R3, 0x80000000, R5, 0x48, !PT ;  /* 0x8000000003007812 */ /* 0x000fe200078e4805 */
[----:B------:R-:W-:Y:S06]  /*0cc0*/  BRA `(.L_x_30) ;  /* 0x00000000000c7947 */ /* 0x000fec0003800000 */
.L_x_23:
[----:B------:R-:W0:Y:S01]  /*0cd0*/  MUFU.RSQ R0, -QNAN ;  /* 0xffc0000000007908 */ /* 0x000e220000001400 */
[----:B------:R-:W-:Y:S05]  /*0ce0*/  BRA `(.L_x_30) ;  /* 0x0000000000047947 */ /* 0x000fea0003800000 */
.L_x_22:
[----:B------:R-:W-:-:S07]  /*0cf0*/  FADD.FTZ R0, R0, R3 ;  /* 0x0000000300007221 */ /* 0x000fce0000010000 */
.L_x_30:
[----:B------:R-:W-:Y:S05]  /*0d00*/  BSYNC.RECONVERGENT B1 ;  /* 0x0000000000017941 */ /* 0x000fea0003800200 */
.L_x_20:
[----:B------:R-:W-:-:S04]  /*0d10*/  IMAD.MOV.U32 R5, RZ, RZ, 0x0 ;  /* 0x00000000ff057424 */ /* 0x000fc800078e00ff */
[----:B0-----:R-:W-:Y:S05]  /*0d20*/  RET.REL.NODEC R4 `(_Z8jacobi_bPfS_S_PKfPKi) ;  /* 0xfffffff004b47950 */ /* 0x001fea0003c3ffff */
.L_x_31:
        /* <DEDUP_REMOVED lines=13> */
.L_x_33:


//--------------------- .nv.shared.reserved.0     --------------------------
	.section	.nv.shared.reserved.0,"aw",@nobits
	.weak		__nv_reservedSMEM_offset_0_alias
	.size		__nv_reservedSMEM_offset_0_alias, 0, 64
	.other		__nv_reservedSMEM_offset_0_alias,@"STO_CUDA_RESERVED_SHARED STV_DEFAULT"
__nv_reservedSMEM_offset_0_alias:
	.zero		0
	.zero		64


//--------------------- .nv.constant0._Z8jacobi_rPfS_S_PKfPKi --------------------------
	.section	.nv.constant0._Z8jacobi_rPfS_S_PKfPKi,"a",@progbits
	.sectionflags	@""
	.align	4
.nv.constant0._Z8jacobi_rPfS_S_PKfPKi:
	.zero		936


//--------------------- .nv.constant0._Z8jacobi_bPfS_S_PKfPKi --------------------------
	.section	.nv.constant0._Z8jacobi_bPfS_S_PKfPKi,"a",@progbits
	.sectionflags	@""
	.align	4
.nv.constant0._Z8jacobi_bPfS_S_PKfPKi:
	.zero		936


//--------------------- SYMBOLS --------------------------

	.type		.nv.reservedSmem.offset0,@object
	.size		.nv.reservedSmem.offset0,0x4
